//
// Generated by NVIDIA NVVM Compiler
//
// Compiler Build ID: CL-36424714
// Cuda compilation tools, release 13.0, V13.0.88
// Based on NVVM 20.0.0
//

.version 9.0
.target sm_100
.address_size 64

	// .globl	_Z10superPixelPfPi
// _ZZ10superPixelPfPiE11inputsToSum has been demoted

.visible .entry _Z10superPixelPfPi(
	.param .u64 .ptr .align 1 _Z10superPixelPfPi_param_0,
	.param .u64 .ptr .align 1 _Z10superPixelPfPi_param_1
)
{
	.reg .pred 	%p<3>;
	.reg .b32 	%r<16>;
	.reg .b32 	%f<10>;
	.reg .b64 	%rd<9>;
	// demoted variable
	.shared .align 4 .b8 _ZZ10superPixelPfPiE11inputsToSum[16];
	ld.param.u64 	%rd2, [_Z10superPixelPfPi_param_0];
	ld.param.u64 	%rd1, [_Z10superPixelPfPi_param_1];
	cvta.to.global.u64 	%rd3, %rd2;
	mov.u32 	%r3, %ctaid.x;
	mov.u32 	%r4, %ctaid.y;
	mov.u32 	%r5, %nctaid.x;
	mad.lo.s32 	%r1, %r4, %r5, %r3;
	mov.u32 	%r6, %ntid.x;
	mov.u32 	%r7, %ntid.y;
	mul.lo.s32 	%r8, %r6, %r7;
	mov.u32 	%r9, %tid.y;
	mov.u32 	%r10, %tid.x;
	mad.lo.s32 	%r2, %r9, %r6, %r10;
	mad.lo.s32 	%r11, %r8, %r1, %r2;
	mul.wide.s32 	%rd4, %r11, 4;
	add.s64 	%rd5, %rd3, %rd4;
	ld.global.f32 	%f1, [%rd5];
	shl.b32 	%r12, %r2, 2;
	mov.u32 	%r13, _ZZ10superPixelPfPiE11inputsToSum;
	add.s32 	%r14, %r13, %r12;
	st.shared.f32 	[%r14], %f1;
	bar.sync 	0;
	setp.ne.s32 	%p1, %r2, 0;
	@%p1 bra 	$L__BB0_2;
	ld.shared.f32 	%f2, [_ZZ10superPixelPfPiE11inputsToSum];
	ld.shared.f32 	%f3, [_ZZ10superPixelPfPiE11inputsToSum+4];
	add.f32 	%f4, %f2, %f3;
	ld.shared.f32 	%f5, [_ZZ10superPixelPfPiE11inputsToSum+8];
	add.f32 	%f6, %f4, %f5;
	ld.shared.f32 	%f7, [_ZZ10superPixelPfPiE11inputsToSum+12];
	add.f32 	%f8, %f6, %f7;
	st.shared.f32 	[_ZZ10superPixelPfPiE11inputsToSum], %f8;
$L__BB0_2:
	setp.ne.s32 	%p2, %r2, 0;
	bar.sync 	0;
	@%p2 bra 	$L__BB0_4;
	ld.shared.f32 	%f9, [_ZZ10superPixelPfPiE11inputsToSum];
	cvt.rzi.s32.f32 	%r15, %f9;
	cvta.to.global.u64 	%rd6, %rd1;
	mul.wide.s32 	%rd7, %r1, 4;
	add.s64 	%rd8, %rd6, %rd7;
	st.global.u32 	[%rd8], %r15;
$L__BB0_4:
	ret;

}


// ===== COMPILED SASS (sm_100) =====

	.target	sm_100

	.elftype	@"ET_EXEC"


//--------------------- .note.nv.tkinfo           --------------------------
	.section	.note.nv.tkinfo,"",@"SHT_NOTE"
	.sectionflags	@"SHF_NOTE_NV_TKINFO"
	.tkinfo
        /*0018*/ 	.word	0x00000002
        /*0030*/ 	.string	""
        /*0030*/ 	.string	"ptxas"
        /*0030*/ 	.string	"Cuda compilation tools, release 13.0, V13.0.88"
        /*0030*/ 	.string	"Build cuda_13.0.r13.0/compiler.36424714_0"
        /*0030*/ 	.string	"-arch sm_100 -m 64 "



//--------------------- .note.nv.cuinfo           --------------------------
	.section	.note.nv.cuinfo,"",@"SHT_NOTE"
	.sectionflags	@"SHF_NOTE_NV_CUINFO"
        /*0018*/ 	.short	0x0002
        /*001a*/ 	.short	0x0064
        /*001c*/ 	.short	0x0082
	.zero		2


//--------------------- .nv.info                  --------------------------
	.section	.nv.info,"",@"SHT_CUDA_INFO"
	.align	4


	//----- nvinfo : EIATTR_REGCOUNT
	.align		4
        /*0000*/ 	.byte	0x04, 0x2f
        /*0002*/ 	.short	(.L_1 - .L_0)
	.align		4
.L_0:
        /*0004*/ 	.word	index@(_Z10superPixelPfPi)
        /*0008*/ 	.word	0x0000000e


	//----- nvinfo : EIATTR_FRAME_SIZE
	.align		4
.L_1:
        /*000c*/ 	.byte	0x04, 0x11
        /*000e*/ 	.short	(.L_3 - .L_2)
	.align		4
.L_2:
        /*0010*/ 	.word	index@(_Z10superPixelPfPi)
        /*0014*/ 	.word	0x00000000


	//----- nvinfo : EIATTR_MIN_STACK_SIZE
	.align		4
.L_3:
        /*0018*/ 	.byte	0x04, 0x12
        /*001a*/ 	.short	(.L_5 - .L_4)
	.align		4
.L_4:
        /*001c*/ 	.word	index@(_Z10superPixelPfPi)
        /*0020*/ 	.word	0x00000000
.L_5:


//--------------------- .nv.compat                --------------------------
	.section	.nv.compat,"",@"SHT_CUDA_COMPAT_INFO"
	.align	4
        /*0000*/ 	.byte	0x02, 0x09, 0x00, 0x00, 0x02, 0x02, 0x01, 0x00, 0x02, 0x05, 0x05, 0x00, 0x03, 0x07, 0x01, 0x01
        /*0010*/ 	.byte	0x02, 0x03, 0x00, 0x00, 0x02, 0x06, 0x01, 0x00, 0x04, 0x0b, 0x08, 0x00, 0x09, 0x00, 0x00, 0x00
        /*0020*/ 	.byte	0x00, 0x00, 0x00, 0x00


//--------------------- .nv.info._Z10superPixelPfPi --------------------------
	.section	.nv.info._Z10superPixelPfPi,"",@"SHT_CUDA_INFO"
	.sectionflags	@""
	.align	4


	//----- nvinfo : EIATTR_CUDA_API_VERSION
	.align		4
        /*0000*/ 	.byte	0x04, 0x37
        /*0002*/ 	.short	(.L_7 - .L_6)
.L_6:
        /*0004*/ 	.word	0x00000082


	//----- nvinfo : EIATTR_KPARAM_INFO
	.align		4
.L_7:
        /*0008*/ 	.byte	0x04, 0x17
        /*000a*/ 	.short	(.L_9 - .L_8)
.L_8:
        /*000c*/ 	.word	0x00000000
        /*0010*/ 	.short	0x0001
        /*0012*/ 	.short	0x0008
        /*0014*/ 	.byte	0x00, 0xf5, 0x21, 0x00


	//----- nvinfo : EIATTR_KPARAM_INFO
	.align		4
.L_9:
        /*0018*/ 	.byte	0x04, 0x17
        /*001a*/ 	.short	(.L_11 - .L_10)
.L_10:
        /*001c*/ 	.word	0x00000000
        /*0020*/ 	.short	0x0000
        /*0022*/ 	.short	0x0000
        /*0024*/ 	.byte	0x00, 0xf5, 0x21, 0x00


	//----- nvinfo : EIATTR_SPARSE_MMA_MASK
	.align		4
.L_11:
        /*0028*/ 	.byte	0x03, 0x50
        /*002a*/ 	.short	0x0000


	//----- nvinfo : EIATTR_MAXREG_COUNT
	.align		4
        /*002c*/ 	.byte	0x03, 0x1b
        /*002e*/ 	.short	0x00ff


	//----- nvinfo : EIATTR_NUM_BARRIERS
	.align		4
        /*0030*/ 	.byte	0x02, 0x4c
        /*0032*/ 	.byte	0x01
	.zero		1


	//----- nvinfo : EIATTR_MERCURY_ISA_VERSION
	.align		4
        /*0034*/ 	.byte	0x03, 0x5f
        /*0036*/ 	.short	0x0101


	//----- nvinfo : EIATTR_VRC_CTA_INIT_COUNT
	.align		4
        /*0038*/ 	.byte	0x02, 0x4a
	.zero		1
	.zero		1


	//----- nvinfo : EIATTR_EXIT_INSTR_OFFSETS
	.align		4
        /*003c*/ 	.byte	0x04, 0x1c
        /*003e*/ 	.short	(.L_13 - .L_12)


	//   ....[0]....
.L_12:
        /*0040*/ 	.word	0x000001d0


	//   ....[1]....
        /*0044*/ 	.word	0x00000230


	//----- nvinfo : EIATTR_CBANK_PARAM_SIZE
	.align		4
.L_13:
        /*0048*/ 	.byte	0x03, 0x19
        /*004a*/ 	.short	0x0010


	//----- nvinfo : EIATTR_PARAM_CBANK
	.align		4
        /*004c*/ 	.byte	0x04, 0x0a
        /*004e*/ 	.short	(.L_15 - .L_14)
	.align		4
.L_14:
        /*0050*/ 	.word	index@(.nv.constant0._Z10superPixelPfPi)
        /*0054*/ 	.short	0x0380
        /*0056*/ 	.short	0x0010


	//----- nvinfo : EIATTR_SW_WAR
	.align		4
.L_15:
        /*0058*/ 	.byte	0x04, 0x36
        /*005a*/ 	.short	(.L_17 - .L_16)
.L_16:
        /*005c*/ 	.word	0x00000008
.L_17:


//--------------------- .nv.callgraph             --------------------------
	.section	.nv.callgraph,"",@"SHT_CUDA_CALLGRAPH"
	.align	4
	.sectionentsize	8
	.align		4
        /*0000*/ 	.word	0x00000000
	.align		4
        /*0004*/ 	.word	0xffffffff
	.align		4
        /*0008*/ 	.word	0x00000000
	.align		4
        /*000c*/ 	.word	0xfffffffe
	.align		4
        /*0010*/ 	.word	0x00000000
	.align		4
        /*0014*/ 	.word	0xfffffffd
	.align		4
        /*0018*/ 	.word	0x00000000
	.align		4
        /*001c*/ 	.word	0xfffffffc


//--------------------- .text._Z10superPixelPfPi  --------------------------
	.section	.text._Z10superPixelPfPi,"ax",@progbits
	.align	128
        .global         _Z10superPixelPfPi
        .type           _Z10superPixelPfPi,@function
        .size           _Z10superPixelPfPi,(.L_x_1 - _Z10superPixelPfPi)
        .other          _Z10superPixelPfPi,@"STO_CUDA_ENTRY STV_DEFAULT"
_Z10superPixelPfPi:
.text._Z10superPixelPfPi:
[----:B------:R-:W-:Y:S01]  /*0000*/  LDC R1, c[0x0][0x37c] ;  /* 0x0000df00ff017b82 */ /* 0x000fe20000000800 */
[----:B------:R-:W0:Y:S07]  /*0010*/  S2R R5, SR_CTAID.Y ;  /* 0x0000000000057919 */ /* 0x000e2e0000002600 */
[----:B------:R-:W0:Y:S01]  /*0020*/  S2UR UR5, SR_CTAID.X ;  /* 0x00000000000579c3 */ /* 0x000e220000002500 */
[----:B------:R-:W1:Y:S01]  /*0030*/  LDCU.64 UR6, c[0x0][0x358] ;  /* 0x00006b00ff0677ac */ /* 0x000e620008000a00 */
[----:B------:R-:W2:Y:S01]  /*0040*/  S2R R4, SR_TID.Y ;  /* 0x0000000000047919 */ /* 0x000ea20000002200 */
[----:B------:R-:W2:Y:S05]  /*0050*/  S2R R7, SR_TID.X ;  /* 0x0000000000077919 */ /* 0x000eaa0000002100 */
[----:B------:R-:W0:Y:S01]  /*0060*/  LDC R0, c[0x0][0x370] ;  /* 0x0000dc00ff007b82 */ /* 0x000e220000000800 */
[----:B------:R-:W3:Y:S01]  /*0070*/  LDCU UR8, c[0x0][0x360] ;  /* 0x00006c00ff0877ac */ /* 0x000ee20008000800 */
[----:B------:R-:W3:Y:S06]  /*0080*/  LDCU UR4, c[0x0][0x364] ;  /* 0x00006c80ff0477ac */ /* 0x000eec0008000800 */
[----:B------:R-:W4:Y:S01]  /*0090*/  LDC.64 R2, c[0x0][0x380] ;  /* 0x0000e000ff027b82 */ /* 0x000f220000000a00 */
[----:B---3--:R-:W-:Y:S01]  /*00a0*/  UIMAD UR4, UR8, UR4, URZ ;  /* 0x00000004080472a4 */ /* 0x008fe2000f8e02ff */
[----:B0-----:R-:W-:-:S02]  /*00b0*/  IMAD R5, R5, R0, UR5 ;  /* 0x0000000505057e24 */ /* 0x001fc4000f8e0200 */
[----:B--2---:R-:W-:-:S04]  /*00c0*/  IMAD R0, R4, UR8, R7 ;  /* 0x0000000804007c24 */ /* 0x004fc8000f8e0207 */
[----:B------:R-:W-:-:S04]  /*00d0*/  IMAD R7, R5, UR4, R0 ;  /* 0x0000000405077c24 */ /* 0x000fc8000f8e0200 */
[----:B----4-:R-:W-:-:S06]  /*00e0*/  IMAD.WIDE R2, R7, 0x4, R2 ;  /* 0x0000000407027825 */ /* 0x010fcc00078e0202 */
[----:B-1----:R-:W2:Y:S01]  /*00f0*/  LDG.E R2, desc[UR6][R2.64] ;  /* 0x0000000602027981 */ /* 0x002ea2000c1e1900 */
[----:B------:R-:W0:Y:S01]  /*0100*/  S2UR UR5, SR_CgaCtaId ;  /* 0x00000000000579c3 */ /* 0x000e220000008800 */
[----:B------:R-:W-:Y:S01]  /*0110*/  UMOV UR4, 0x400 ;  /* 0x0000040000047882 */ /* 0x000fe20000000000 */
[----:B------:R-:W-:Y:S01]  /*0120*/  ISETP.NE.AND P0, PT, R0, RZ, PT ;  /* 0x000000ff0000720c */ /* 0x000fe20003f05270 */
[----:B0-----:R-:W-:-:S06]  /*0130*/  ULEA UR4, UR5, UR4, 0x18 ;  /* 0x0000000405047291 */ /* 0x001fcc000f8ec0ff */
[----:B------:R-:W-:-:S05]  /*0140*/  LEA R7, R0, UR4, 0x2 ;  /* 0x0000000400077c11 */ /* 0x000fca000f8e10ff */
[----:B--2---:R-:W-:Y:S01]  /*0150*/  STS [R7], R2 ;  /* 0x0000000207007388 */ /* 0x004fe20000000800 */
[----:B------:R-:W-:Y:S06]  /*0160*/  BAR.SYNC.DEFER_BLOCKING 0x0 ;  /* 0x0000000000007b1d */ /* 0x000fec0000010000 */
[----:B------:R-:W0:Y:S02]  /*0170*/  @!P0 LDS.128 R8, [UR4] ;  /* 0x00000004ff088984 */ /* 0x000e240008000c00 */
[----:B0-----:R-:W-:-:S04]  /*0180*/  @!P0 FADD R9, R8, R9 ;  /* 0x0000000908098221 */ /* 0x001fc80000000000 */
[----:B------:R-:W-:-:S04]  /*0190*/  @!P0 FADD R10, R9, R10 ;  /* 0x0000000a090a8221 */ /* 0x000fc80000000000 */
[----:B------:R-:W-:-:S05]  /*01a0*/  @!P0 FADD R10, R10, R11 ;  /* 0x0000000b0a0a8221 */ /* 0x000fca0000000000 */
[----:B------:R0:W-:Y:S01]  /*01b0*/  @!P0 STS [UR4], R10 ;  /* 0x0000000aff008988 */ /* 0x0001e20008000804 */
[----:B------:R-:W-:Y:S06]  /*01c0*/  BAR.SYNC.DEFER_BLOCKING 0x0 ;  /* 0x0000000000007b1d */ /* 0x000fec0000010000 */
[----:B------:R-:W-:Y:S05]  /*01d0*/  @P0 EXIT ;  /* 0x000000000000094d */ /* 0x000fea0003800000 */
[----:B------:R-:W1:Y:S01]  /*01e0*/  LDS R0, [UR4] ;  /* 0x00000004ff007984 */ /* 0x000e620008000800 */
[----:B------:R-:W2:Y:S02]  /*01f0*/  LDC.64 R2, c[0x0][0x388] ;  /* 0x0000e200ff027b82 */ /* 0x000ea40000000a00 */
[----:B--2---:R-:W-:Y:S01]  /*0200*/  IMAD.WIDE R2, R5, 0x4, R2 ;  /* 0x0000000405027825 */ /* 0x004fe200078e0202 */
[----:B-1----:R-:W1:Y:S04]  /*0210*/  F2I.TRUNC.NTZ R7, R0 ;  /* 0x0000000000077305 */ /* 0x002e68000020f100 */
[----:B-1----:R-:W-:Y:S01]  /*0220*/  STG.E desc[UR6][R2.64], R7 ;  /* 0x0000000702007986 */ /* 0x002fe2000c101906 */
[----:B------:R-:W-:Y:S05]  /*0230*/  EXIT ;  /* 0x000000000000794d */ /* 0x000fea0003800000 */
.L_x_0:
[----:B------:R-:W-:-:S00]  /*0240*/  BRA `(.L_x_0) ;  /* 0xfffffffc00fc7947 */ /* 0x000fc0000383ffff */
[----:B------:R-:W-:-:S00]  /*0250*/  NOP ;  /* 0x0000000000007918 */ /* 0x000fc00000000000 */
        /* <DEDUP_REMOVED lines=10> */
.L_x_1:


//--------------------- .nv.shared._Z10superPixelPfPi --------------------------
	.section	.nv.shared._Z10superPixelPfPi,"aw",@nobits
	.sectionflags	@""
	.align	4
.nv.shared._Z10superPixelPfPi:
	.zero		1040


//--------------------- .nv.shared.reserved.0     --------------------------
	.section	.nv.shared.reserved.0,"aw",@nobits
	.weak		__nv_reservedSMEM_offset_0_alias
	.size		__nv_reservedSMEM_offset_0_alias, 0, 64
	.other		__nv_reservedSMEM_offset_0_alias,@"STO_CUDA_RESERVED_SHARED STV_DEFAULT"
__nv_reservedSMEM_offset_0_alias:
	.zero		0
	.zero		64


//--------------------- .nv.constant0._Z10superPixelPfPi --------------------------
	.section	.nv.constant0._Z10superPixelPfPi,"a",@progbits
	.sectionflags	@""
	.align	4
.nv.constant0._Z10superPixelPfPi:
	.zero		912


//--------------------- SYMBOLS --------------------------

	.type		.nv.reservedSmem.offset0,@object
	.size		.nv.reservedSmem.offset0,0x4
	.type		.nv.reservedSmem.cap,@object
	.size		.nv.reservedSmem.cap,0x4
